	.headerflags	@"EF_CUDA_TEXMODE_UNIFIED EF_CUDA_64BIT_ADDRESS EF_CUDA_SM89 EF_CUDA_VIRTUAL_SM(EF_CUDA_SM89)"
	.elftype	@"ET_EXEC"


//--------------------- .nv.info                  --------------------------
	.section	.nv.info,"",@"SHT_CUDA_INFO"
	.align	4


	//----- nvinfo : EIATTR_REGCOUNT
	.align		4
        /*0000*/ 	.byte	0x04, 0x2f
        /*0002*/ 	.short	(.L_8 - .L_7)
	.align		4
.L_7:
        /*0004*/ 	.word	index@(triton__0d1d2d3d45de)
        /*0008*/ 	.word	0x00000028


	//----- nvinfo : EIATTR_MAX_STACK_SIZE
	.align		4
.L_8:
        /*000c*/ 	.byte	0x04, 0x23
        /*000e*/ 	.short	(.L_10 - .L_9)
	.align		4
.L_9:
        /*0010*/ 	.word	index@($__internal_0_$__cuda_sm70_shflsync_bfly)
        /*0014*/ 	.word	0x00000000


	//----- nvinfo : EIATTR_MIN_STACK_SIZE
	.align		4
.L_10:
        /*0018*/ 	.byte	0x04, 0x12
        /*001a*/ 	.short	(.L_12 - .L_11)
	.align		4
.L_11:
        /*001c*/ 	.word	index@($__internal_0_$__cuda_sm70_shflsync_bfly)
        /*0020*/ 	.word	0x00000000


	//----- nvinfo : EIATTR_FRAME_SIZE
	.align		4
.L_12:
        /*0024*/ 	.byte	0x04, 0x11
        /*0026*/ 	.short	(.L_14 - .L_13)
	.align		4
.L_13:
        /*0028*/ 	.word	index@($__internal_0_$__cuda_sm70_shflsync_bfly)
        /*002c*/ 	.word	0x00000000


	//----- nvinfo : EIATTR_MAX_STACK_SIZE
	.align		4
.L_14:
        /*0030*/ 	.byte	0x04, 0x23
        /*0032*/ 	.short	(.L_16 - .L_15)
	.align		4
.L_15:
        /*0034*/ 	.word	index@(triton__0d1d2d3d45de)
        /*0038*/ 	.word	0x00000000


	//----- nvinfo : EIATTR_MIN_STACK_SIZE
	.align		4
.L_16:
        /*003c*/ 	.byte	0x04, 0x12
        /*003e*/ 	.short	(.L_18 - .L_17)
	.align		4
.L_17:
        /*0040*/ 	.word	index@(triton__0d1d2d3d45de)
        /*0044*/ 	.word	0x00000000


	//----- nvinfo : EIATTR_FRAME_SIZE
	.align		4
.L_18:
        /*0048*/ 	.byte	0x04, 0x11
        /*004a*/ 	.short	(.L_20 - .L_19)
	.align		4
.L_19:
        /*004c*/ 	.word	index@(triton__0d1d2d3d45de)
        /*0050*/ 	.word	0x00000000
.L_20:


//--------------------- .nv.info.triton__0d1d2d3d45de --------------------------
	.section	.nv.info.triton__0d1d2d3d45de,"",@"SHT_CUDA_INFO"
	.align	4


	//----- nvinfo : EIATTR_CUDA_API_VERSION
	.align		4
        /*0000*/ 	.byte	0x04, 0x37
        /*0002*/ 	.short	(.L_22 - .L_21)
.L_21:
        /*0004*/ 	.word	0x0000007b


	//----- nvinfo : EIATTR_PARAM_CBANK
	.align		4
.L_22:
        /*0008*/ 	.byte	0x04, 0x0a
        /*000a*/ 	.short	(.L_24 - .L_23)
	.align		4
.L_23:
        /*000c*/ 	.word	index@(.nv.constant0.triton__0d1d2d3d45de)
        /*0010*/ 	.short	0x0160
        /*0012*/ 	.short	0x0028


	//----- nvinfo : EIATTR_CBANK_PARAM_SIZE
	.align		4
.L_24:
        /*0014*/ 	.byte	0x03, 0x19
        /*0016*/ 	.short	0x0028


	//----- nvinfo : EIATTR_KPARAM_INFO
	.align		4
        /*0018*/ 	.byte	0x04, 0x17
        /*001a*/ 	.short	(.L_26 - .L_25)
.L_25:
        /*001c*/ 	.word	0x00000000
        /*0020*/ 	.short	0x0005
        /*0022*/ 	.short	0x0024
        /*0024*/ 	.byte	0x00, 0xf0, 0x11, 0x00


	//----- nvinfo : EIATTR_KPARAM_INFO
	.align		4
.L_26:
        /*0028*/ 	.byte	0x04, 0x17
        /*002a*/ 	.short	(.L_28 - .L_27)
.L_27:
        /*002c*/ 	.word	0x00000000
        /*0030*/ 	.short	0x0004
        /*0032*/ 	.short	0x0020
        /*0034*/ 	.byte	0x00, 0xf0, 0x11, 0x00


	//----- nvinfo : EIATTR_KPARAM_INFO
	.align		4
.L_28:
        /*0038*/ 	.byte	0x04, 0x17
        /*003a*/ 	.short	(.L_30 - .L_29)
.L_29:
        /*003c*/ 	.word	0x00000000
        /*0040*/ 	.short	0x0003
        /*0042*/ 	.short	0x0018
        /*0044*/ 	.byte	0x00, 0xf0, 0x21, 0x00


	//----- nvinfo : EIATTR_KPARAM_INFO
	.align		4
.L_30:
        /*0048*/ 	.byte	0x04, 0x17
        /*004a*/ 	.short	(.L_32 - .L_31)
.L_31:
        /*004c*/ 	.word	0x00000000
        /*0050*/ 	.short	0x0002
        /*0052*/ 	.short	0x0010
        /*0054*/ 	.byte	0x00, 0xf0, 0x21, 0x00


	//----- nvinfo : EIATTR_KPARAM_INFO
	.align		4
.L_32:
        /*0058*/ 	.byte	0x04, 0x17
        /*005a*/ 	.short	(.L_34 - .L_33)
.L_33:
        /*005c*/ 	.word	0x00000000
        /*0060*/ 	.short	0x0001
        /*0062*/ 	.short	0x0008
        /*0064*/ 	.byte	0x00, 0xf0, 0x21, 0x00


	//----- nvinfo : EIATTR_KPARAM_INFO
	.align		4
.L_34:
        /*0068*/ 	.byte	0x04, 0x17
        /*006a*/ 	.short	(.L_36 - .L_35)
.L_35:
        /*006c*/ 	.word	0x00000000
        /*0070*/ 	.short	0x0000
        /*0072*/ 	.short	0x0000
        /*0074*/ 	.byte	0x00, 0xf0, 0x21, 0x00


	//----- nvinfo : EIATTR_MAXREG_COUNT
	.align		4
.L_36:
        /*0078*/ 	.byte	0x03, 0x1b
        /*007a*/ 	.short	0x00ff


	//----- nvinfo : EIATTR_EXTERNS
	.align		4
        /*007c*/ 	.byte	0x04, 0x0f
        /*007e*/ 	.short	(.L_38 - .L_37)


	//   ....[0]....
	.align		4
.L_37:
        /*0080*/ 	.word	index@(__assertfail)


	//----- nvinfo : EIATTR_COOP_GROUP_MASK_REGIDS
	.align		4
.L_38:
        /*0084*/ 	.byte	0x04, 0x29
        /*0086*/ 	.short	(.L_40 - .L_39)


	//   ....[0]....
.L_39:
        /*0088*/ 	.word	0xffffffff


	//   ....[1]....
        /*008c*/ 	.word	0xffffffff


	//   ....[2]....
        /*0090*/ 	.word	0xffffffff


	//   ....[3]....
        /*0094*/ 	.word	0xffffffff


	//   ....[4]....
        /*0098*/ 	.word	0xffffffff


	//   ....[5]....
        /*009c*/ 	.word	0xffffffff


	//   ....[6]....
        /*00a0*/ 	.word	0xffffffff


	//   ....[7]....
        /*00a4*/ 	.word	0xffffffff


	//   ....[8]....
        /*00a8*/ 	.word	0xffffffff


	//   ....[9]....
        /*00ac*/ 	.word	0xffffffff


	//   ....[10]....
        /*00b0*/ 	.word	0xffffffff


	//----- nvinfo : EIATTR_COOP_GROUP_INSTR_OFFSETS
	.align		4
.L_40:
        /*00b4*/ 	.byte	0x04, 0x28
        /*00b6*/ 	.short	(.L_42 - .L_41)


	//   ....[0]....
.L_41:
        /*00b8*/ 	.word	0x00000f50


	//   ....[1]....
        /*00bc*/ 	.word	0x00000f70


	//   ....[2]....
        /*00c0*/ 	.word	0x00000f90


	//   ....[3]....
        /*00c4*/ 	.word	0x00000fb0


	//   ....[4]....
        /*00c8*/ 	.word	0x00000fd0


	//   ....[5]....
        /*00cc*/ 	.word	0x00001150


	//   ....[6]....
        /*00d0*/ 	.word	0x00001500


	//   ....[7]....
        /*00d4*/ 	.word	0x00001540


	//   ....[8]....
        /*00d8*/ 	.word	0x00001580


	//   ....[9]....
        /*00dc*/ 	.word	0x000015c0


	//   ....[10]....
        /*00e0*/ 	.word	0x00001600


	//----- nvinfo : EIATTR_EXIT_INSTR_OFFSETS
	.align		4
.L_42:
        /*00e4*/ 	.byte	0x04, 0x1c
        /*00e6*/ 	.short	(.L_44 - .L_43)


	//   ....[0]....
.L_43:
        /*00e8*/ 	.word	0x00001490


	//----- nvinfo : EIATTR_MAX_THREADS
	.align		4
.L_44:
        /*00ec*/ 	.byte	0x04, 0x05
        /*00ee*/ 	.short	(.L_46 - .L_45)
.L_45:
        /*00f0*/ 	.word	0x00000100
        /*00f4*/ 	.word	0x00000001
        /*00f8*/ 	.word	0x00000001


	//----- nvinfo : EIATTR_CRS_STACK_SIZE
	.align		4
.L_46:
        /*00fc*/ 	.byte	0x04, 0x1e
        /*00fe*/ 	.short	(.L_48 - .L_47)
.L_47:
        /*0100*/ 	.word	0x00000000
.L_48:


//--------------------- .nv.rel.action            --------------------------
	.section	.nv.rel.action,"",@"SHT_CUDA_RELOCINFO"
	.align	8
	.sectionentsize	8
        /*0000*/ 	.byte	0x73, 0x00, 0x00, 0x00, 0x00, 0x00, 0x00, 0x00, 0x00, 0x00, 0x00, 0x11, 0x25, 0x00, 0x05, 0x36


//--------------------- .nv.constant0.triton__0d1d2d3d45de --------------------------
	.section	.nv.constant0.triton__0d1d2d3d45de,"a",@progbits
	.align	4
.nv.constant0.triton__0d1d2d3d45de:
	.zero		392


//--------------------- .text.triton__0d1d2d3d45de --------------------------
	.section	.text.triton__0d1d2d3d45de,"ax",@progbits
	.sectionflags	@"SHF_BARRIERS=1"
	.sectioninfo	@"SHI_REGISTERS=40"
	.align	128
        .global         triton__0d1d2d3d45de
        .type           triton__0d1d2d3d45de,@function
        .size           triton__0d1d2d3d45de,(.L_x_17 - triton__0d1d2d3d45de)
        .other          triton__0d1d2d3d45de,@"STO_CUDA_ENTRY STV_DEFAULT"
triton__0d1d2d3d45de:
.text.triton__0d1d2d3d45de:
[----:B------:R-:W-:-:S02]  /*0000*/  MOV R1, c[0x0][0x28] ;  /* 0x00000a0000017a02 */ /* 0x000fc40000000f00 */
[----:B------:R-:W0:Y:S01]  /*0010*/  S2R R25, SR_CTAID.X ;  /* 0x0000000000197919 */ /* 0x000e220000002500 */
[----:B------:R-:W-:Y:S01]  /*0020*/  IMAD.MOV.U32 R11, RZ, RZ, 0x8 ;  /* 0x00000008ff0b7424 */ /* 0x000fe200078e00ff */
[----:B------:R-:W-:Y:S01]  /*0030*/  CS2R R8, SRZ ;  /* 0x0000000000087805 */ /* 0x000fe2000001ff00 */
[----:B------:R-:W-:Y:S01]  /*0040*/  ULDC.64 UR36, c[0x0][0x118] ;  /* 0x0000460000247ab9 */ /* 0x000fe20000000a00 */
[----:B------:R-:W1:Y:S01]  /*0050*/  S2R R10, SR_TID.X ;  /* 0x00000000000a7919 */ /* 0x000e620000002100 */
[----:B0-----:R-:W-:-:S04]  /*0060*/  SHF.L.U32 R3, R25, 0x2, RZ ;  /* 0x0000000219037819 */ /* 0x001fc800000006ff */
[--C-:B-1----:R-:W-:Y:S02]  /*0070*/  LOP3.LUT R0, R3, 0x3, R10.reuse, 0xf8, !PT ;  /* 0x0000000303007812 */ /* 0x102fe400078ef80a */
[----:B------:R-:W-:Y:S02]  /*0080*/  SHF.R.U32.HI R28, RZ, 0x6, R10 ;  /* 0x00000006ff1c7819 */ /* 0x000fe4000001160a */
[C---:B------:R-:W-:Y:S01]  /*0090*/  ISETP.GE.AND P0, PT, R0.reuse, 0x4, PT ;  /* 0x000000040000780c */ /* 0x040fe20003f06270 */
[----:B------:R-:W-:Y:S01]  /*00a0*/  IMAD.WIDE R4, R0, R11, c[0x0][0x160] ;  /* 0x0000580000047625 */ /* 0x000fe200078e020b */
[----:B------:R-:W-:-:S04]  /*00b0*/  SGXT.U32 R28, R28, 0x2 ;  /* 0x000000021c1c781a */ /* 0x000fc80000000000 */
[----:B------:R-:W-:-:S07]  /*00c0*/  LOP3.LUT R28, R3, R28, RZ, 0xfc, !PT ;  /* 0x0000001c031c7212 */ /* 0x000fce00078efcff */
[----:B------:R0:W2:Y:S01]  /*00d0*/  @!P0 LDG.E.EL.64 R8, [R4.64] ;  /* 0x0000002404088981 */ /* 0x0000a2000c2e1b00 */
[C---:B------:R-:W-:Y:S01]  /*00e0*/  ISETP.GE.AND P3, PT, R28.reuse, 0x4, PT ;  /* 0x000000041c00780c */ /* 0x040fe20003f66270 */
[----:B------:R-:W-:Y:S01]  /*00f0*/  CS2R R6, SRZ ;  /* 0x0000000000067805 */ /* 0x000fe2000001ff00 */
[----:B------:R-:W-:Y:S01]  /*0100*/  IMAD.WIDE R2, R28, R11, c[0x0][0x160] ;  /* 0x000058001c027625 */ /* 0x000fe200078e020b */
[----:B------:R-:W-:Y:S01]  /*0110*/  BSSY B8, `(.L_x_3) ;  /* 0x00000e2000087945 */ /* 0x000fe20003800000 */
[----:B------:R-:W-:Y:S02]  /*0120*/  LOP3.LUT R29, R10, 0x3f, RZ, 0xc0, !PT ;  /* 0x0000003f0a1d7812 */ /* 0x000fe400078ec0ff */
[----:B0-----:R-:W-:-:S07]  /*0130*/  P2R R4, PR, RZ, 0x8 ;  /* 0x00000008ff047803 */ /* 0x001fce0000000000 */
[----:B------:R-:W3:Y:S01]  /*0140*/  @!P3 LDG.E.EL.64 R6, [R2.64] ;  /* 0x000000240206b981 */ /* 0x000ee2000c2e1b00 */
[----:B--2---:R-:W-:Y:S02]  /*0150*/  IADD3 R11, P1, R8, 0x46600, RZ ;  /* 0x00046600080b7810 */ /* 0x004fe40007f3e0ff */
[----:B------:R-:W-:Y:S02]  /*0160*/  ISETP.GE.AND P0, PT, R9, RZ, PT ;  /* 0x000000ff0900720c */ /* 0x000fe40003f06270 */
[-C--:B------:R-:W-:Y:S02]  /*0170*/  IADD3.X R13, RZ, R9.reuse, RZ, P1, !PT ;  /* 0x00000009ff0d7210 */ /* 0x080fe40000ffe4ff */
[----:B------:R-:W-:Y:S02]  /*0180*/  SEL R8, R11, R8, !P0 ;  /* 0x000000080b087207 */ /* 0x000fe40004000000 */
[----:B------:R-:W-:Y:S02]  /*0190*/  SEL R9, R13, R9, !P0 ;  /* 0x000000090d097207 */ /* 0x000fe40004000000 */
[----:B------:R-:W-:-:S04]  /*01a0*/  ISETP.GT.U32.AND P0, PT, R8, 0x465ff, PT ;  /* 0x000465ff0800780c */ /* 0x000fc80003f04070 */
[----:B------:R-:W-:Y:S02]  /*01b0*/  ISETP.GT.U32.AND.EX P0, PT, R9, RZ, PT, P0 ;  /* 0x000000ff0900720c */ /* 0x000fe40003f04100 */
[----:B---3--:R-:W-:Y:S02]  /*01c0*/  IADD3 R5, P2, R6, 0x46600, RZ ;  /* 0x0004660006057810 */ /* 0x008fe40007f5e0ff */
[----:B------:R-:W-:Y:S02]  /*01d0*/  ISETP.LT.AND P4, PT, R0, 0x4, P0 ;  /* 0x000000040000780c */ /* 0x000fe40000781270 */
[----:B------:R-:W-:Y:S02]  /*01e0*/  ISETP.GE.AND P1, PT, R7, RZ, PT ;  /* 0x000000ff0700720c */ /* 0x000fe40003f26270 */
[----:B------:R-:W-:Y:S02]  /*01f0*/  IADD3.X R3, RZ, R7, RZ, P2, !PT ;  /* 0x00000007ff037210 */ /* 0x000fe400017fe4ff */
[----:B------:R-:W-:-:S02]  /*0200*/  SEL R5, R5, R6, !P1 ;  /* 0x0000000605057207 */ /* 0x000fc40004800000 */
[----:B------:R-:W-:Y:S02]  /*0210*/  SEL R6, R3, R7, !P1 ;  /* 0x0000000703067207 */ /* 0x000fe40004800000 */
[----:B------:R-:W-:-:S03]  /*0220*/  P2R R30, PR, RZ, 0x10 ;  /* 0x00000010ff1e7803 */ /* 0x000fc60000000000 */
[----:B------:R-:W-:Y:S05]  /*0230*/  @!P4 BRA `(.L_x_4) ;  /* 0x000005000000c947 */ /* 0x000fea0003800000 */
[----:B------:R-:W-:Y:S01]  /*0240*/  BSSY B7, `(.L_x_5) ;  /* 0x000004e000077945 */ /* 0x000fe20003800000 */
[----:B------:R-:W-:Y:S05]  /*0250*/  @!P3 BRA `(.L_x_6) ;  /* 0x000002300000b947 */ /* 0x000fea0003800000 */
[----:B------:R-:W-:Y:S01]  /*0260*/  IMAD R3, R6, 0x2400, RZ ;  /* 0x0000240006037824 */ /* 0x000fe200078e02ff */
[----:B------:R-:W-:Y:S01]  /*0270*/  BSSY B6, `(.L_x_7) ;  /* 0x0000020000067945 */ /* 0x000fe20003800000 */
[----:B------:R-:W-:Y:S01]  /*0280*/  IMAD.WIDE.U32 R22, R5, 0x2400, RZ ;  /* 0x0000240005167825 */ /* 0x000fe200078e00ff */
[----:B------:R-:W-:Y:S02]  /*0290*/  MOV R16, 32@lo(assertMessage_0) ;  /* 0x0000000000107802 */ /* 0x000fe40000000f00 */
[----:B------:R-:W-:Y:S01]  /*02a0*/  MOV R2, 32@hi(assertMessage_0) ;  /* 0x0000000000027802 */ /* 0x000fe20000000f00 */
[----:B------:R-:W-:-:S04]  /*02b0*/  IMAD.WIDE.U32 R18, R29, 0x4, RZ ;  /* 0x000000041d127825 */ /* 0x000fc800078e00ff */
[----:B------:R-:W-:Y:S01]  /*02c0*/  IMAD.IADD R3, R23, 0x1, R3 ;  /* 0x0000000117037824 */ /* 0x000fe200078e0203 */
[-C--:B------:R-:W-:Y:S01]  /*02d0*/  MOV R17, R19.reuse ;  /* 0x0000001300117202 */ /* 0x080fe20000000f00 */
[----:B------:R-:W-:Y:S01]  /*02e0*/  IMAD.MOV.U32 R27, RZ, RZ, RZ ;  /* 0x000000ffff1b7224 */ /* 0x000fe200078e00ff */
[----:B------:R-:W-:Y:S02]  /*02f0*/  LOP3.LUT R22, R22, R18, RZ, 0xfc, !PT ;  /* 0x0000001216167212 */ /* 0x000fe400078efcff */
[----:B------:R-:W-:Y:S02]  /*0300*/  LOP3.LUT R19, R3, R19, RZ, 0xfc, !PT ;  /* 0x0000001303137212 */ /* 0x000fe400078efcff */
[----:B------:R-:W-:-:S04]  /*0310*/  MOV R23, 0xffffffc0 ;  /* 0xffffffc000177802 */ /* 0x000fc80000000f00 */
.L_x_8:
[----:B------:R-:W-:Y:S01]  /*0320*/  IADD3 R23, R23, 0x40, RZ ;  /* 0x0000004017177810 */ /* 0x000fe20007ffe0ff */
[----:B------:R-:W-:Y:S01]  /*0330*/  UMOV UR6, 32@lo(assertFile_0) ;  /* 0x0000000000067882 */ /* 0x000fe20000000000 */
[----:B------:R-:W-:Y:S01]  /*0340*/  MOV R4, R16 ;  /* 0x0000001000047202 */ /* 0x000fe20000000f00 */
[----:B------:R-:W-:Y:S01]  /*0350*/  UMOV UR7, 32@hi(assertFile_0) ;  /* 0x0000000000077882 */ /* 0x000fe20000000000 */
[----:B------:R-:W-:Y:S01]  /*0360*/  ISETP.GE.U32.AND P0, PT, R23, 0x8c0, PT ;  /* 0x000008c01700780c */ /* 0x000fe20003f06070 */
[----:B------:R-:W-:Y:S01]  /*0370*/  UMOV UR4, 32@lo(assertFunc_0) ;  /* 0x0000000000047882 */ /* 0x000fe20000000000 */
[----:B------:R-:W-:Y:S01]  /*0380*/  MOV R5, R2 ;  /* 0x0000000200057202 */ /* 0x000fe20000000f00 */
[----:B------:R-:W-:Y:S01]  /*0390*/  UMOV UR5, 32@hi(assertFunc_0) ;  /* 0x0000000000057882 */ /* 0x000fe20000000000 */
[----:B------:R-:W-:Y:S01]  /*03a0*/  IMAD.MOV.U32 R8, RZ, RZ, 0x373 ;  /* 0x00000373ff087424 */ /* 0x000fe200078e00ff */
[----:B------:R-:W-:Y:S01]  /*03b0*/  MOV R12, 0x1 ;  /* 0x00000001000c7802 */ /* 0x000fe20000000f00 */
[----:B------:R-:W-:Y:S01]  /*03c0*/  IMAD.U32 R6, RZ, RZ, UR6 ;  /* 0x00000006ff067e24 */ /* 0x000fe2000f8e00ff */
[----:B------:R-:W-:Y:S01]  /*03d0*/  MOV R13, RZ ;  /* 0x000000ff000d7202 */ /* 0x000fe20000000f00 */
[----:B------:R-:W-:Y:S01]  /*03e0*/  IMAD.U32 R11, RZ, RZ, UR5 ;  /* 0x00000005ff0b7e24 */ /* 0x000fe2000f8e00ff */
[----:B------:R-:W-:-:S02]  /*03f0*/  P2R R24, PR, RZ, 0x1 ;  /* 0x00000001ff187803 */ /* 0x000fc40000000000 */
[----:B------:R-:W-:Y:S02]  /*0400*/  MOV R7, UR7 ;  /* 0x0000000700077c02 */ /* 0x000fe40008000f00 */
[----:B------:R-:W-:Y:S02]  /*0410*/  MOV R10, UR4 ;  /* 0x00000004000a7c02 */ /* 0x000fe40008000f00 */
[----:B------:R-:W-:Y:S02]  /*0420*/  MOV R20, 32@lo((triton__0d1d2d3d45de + .L_x_0@srel)) ;  /* 0x0000000000147802 */ /* 0x000fe40000000f00 */
[----:B------:R-:W-:-:S04]  /*0430*/  MOV R21, 32@hi((triton__0d1d2d3d45de + .L_x_0@srel)) ;  /* 0x0000000000157802 */ /* 0x000fc80000000f00 */
[----:B------:R-:W-:Y:S05]  /*0440*/  CALL.ABS.NOINC `(__assertfail) ;  /* 0x0000000000007943 */ /* 0x000fea0003c00000 */
.L_x_0:
[----:B------:R-:W-:-:S13]  /*0450*/  ISETP.NE.AND P6, PT, R24, RZ, PT ;  /* 0x000000ff1800720c */ /* 0x000fda0003fc5270 */
[----:B------:R-:W-:Y:S05]  /*0460*/  @!P6 BRA `(.L_x_8) ;  /* 0xfffffeb00000e947 */ /* 0x000fea000383ffff */
[----:B------:R-:W-:Y:S05]  /*0470*/  BSYNC B6 ;  /* 0x0000000000067941 */ /* 0x000fea0003800000 */
.L_x_7:
[----:B------:R-:W-:Y:S05]  /*0480*/  BRA `(.L_x_9) ;  /* 0x0000029000007947 */ /* 0x000fea0003800000 */
.L_x_6:
[----:B------:R-:W-:Y:S01]  /*0490*/  IMAD.WIDE.U32 R2, R5, 0x2400, RZ ;  /* 0x0000240005027825 */ /* 0x000fe200078e00ff */
[----:B------:R-:W-:Y:S02]  /*04a0*/  MOV R16, 32@lo(assertMessage_0) ;  /* 0x0000000000107802 */ /* 0x000fe40000000f00 */
[----:B------:R-:W-:Y:S01]  /*04b0*/  MOV R26, 0xffffffc0 ;  /* 0xffffffc0001a7802 */ /* 0x000fe20000000f00 */
[----:B------:R-:W-:-:S04]  /*04c0*/  IMAD.WIDE.U32 R18, R29, 0x4, RZ ;  /* 0x000000041d127825 */ /* 0x000fc800078e00ff */
[----:B------:R-:W-:Y:S01]  /*04d0*/  IMAD R5, R6, 0x2400, RZ ;  /* 0x0000240006057824 */ /* 0x000fe200078e02ff */
[----:B------:R-:W-:Y:S01]  /*04e0*/  LOP3.LUT R22, R2, R18, RZ, 0xfc, !PT ;  /* 0x0000001202167212 */ /* 0x000fe200078efcff */
[----:B------:R-:W-:Y:S01]  /*04f0*/  IMAD.MOV.U32 R27, RZ, RZ, RZ ;  /* 0x000000ffff1b7224 */ /* 0x000fe200078e00ff */
[----:B------:R-:W-:Y:S02]  /*0500*/  MOV R17, R19 ;  /* 0x0000001300117202 */ /* 0x000fe40000000f00 */
[----:B------:R-:W-:Y:S02]  /*0510*/  IADD3 R5, R3, R5, RZ ;  /* 0x0000000503057210 */ /* 0x000fe40007ffe0ff */
[----:B------:R-:W-:Y:S02]  /*0520*/  IADD3 R24, P0, R22, c[0x0][0x168], RZ ;  /* 0x00005a0016187a10 */ /* 0x000fe40007f1e0ff */
[----:B------:R-:W-:Y:S02]  /*0530*/  LOP3.LUT R19, R5, R19, RZ, 0xfc, !PT ;  /* 0x0000001305137212 */ /* 0x000fe400078efcff */
[----:B------:R-:W-:-:S02]  /*0540*/  MOV R2, 32@hi(assertMessage_0) ;  /* 0x0000000000027802 */ /* 0x000fc40000000f00 */
[----:B------:R-:W-:-:S02]  /*0550*/  IADD3.X R23, R19, c[0x0][0x16c], RZ, P0, !PT ;  /* 0x00005b0013177a10 */ /* 0x000fc400007fe4ff */
.L_x_10:
[----:B------:R-:W-:Y:S01]  /*0560*/  IADD3 R26, R26, 0x40, RZ ;  /* 0x000000401a1a7810 */ /* 0x000fe20007ffe0ff */
[----:B------:R-:W-:Y:S01]  /*0570*/  UMOV UR4, 32@lo(assertFile_0) ;  /* 0x0000000000047882 */ /* 0x000fe20000000000 */
[----:B------:R-:W-:Y:S01]  /*0580*/  MOV R4, R16 ;  /* 0x0000001000047202 */ /* 0x000fe20000000f00 */
[----:B------:R-:W-:Y:S01]  /*0590*/  UMOV UR5, 32@hi(assertFile_0) ;  /* 0x0000000000057882 */ /* 0x000fe20000000000 */
[----:B------:R-:W-:Y:S01]  /*05a0*/  ISETP.GE.U32.AND P0, PT, R26, 0x8c0, PT ;  /* 0x000008c01a00780c */ /* 0x000fe20003f06070 */
[----:B------:R-:W-:Y:S01]  /*05b0*/  UMOV UR6, 32@lo(assertFunc_0) ;  /* 0x0000000000067882 */ /* 0x000fe20000000000 */
[----:B------:R-:W-:Y:S01]  /*05c0*/  IMAD.MOV.U32 R5, RZ, RZ, R2 ;  /* 0x000000ffff057224 */ /* 0x000fe200078e0002 */
[----:B------:R-:W-:Y:S01]  /*05d0*/  UMOV UR7, 32@hi(assertFunc_0) ;  /* 0x0000000000077882 */ /* 0x000fe20000000000 */
[----:B------:R-:W-:Y:S01]  /*05e0*/  MOV R8, 0x373 ;  /* 0x0000037300087802 */ /* 0x000fe20000000f00 */
[----:B------:R-:W-:Y:S01]  /*05f0*/  IMAD.MOV.U32 R13, RZ, RZ, RZ ;  /* 0x000000ffff0d7224 */ /* 0x000fe200078e00ff */
[----:B------:R-:W-:Y:S01]  /*0600*/  MOV R12, 0x1 ;  /* 0x00000001000c7802 */ /* 0x000fe20000000f00 */
[----:B------:R-:W-:Y:S01]  /*0610*/  IMAD.U32 R10, RZ, RZ, UR6 ;  /* 0x00000006ff0a7e24 */ /* 0x000fe2000f8e00ff */
[----:B------:R-:W-:-:S02]  /*0620*/  P2R R0, PR, RZ, 0x1 ;  /* 0x00000001ff007803 */ /* 0x000fc40000000000 */
[----:B------:R-:W-:Y:S02]  /*0630*/  MOV R6, UR4 ;  /* 0x0000000400067c02 */ /* 0x000fe40008000f00 */
[----:B------:R-:W-:Y:S02]  /*0640*/  MOV R7, UR5 ;  /* 0x0000000500077c02 */ /* 0x000fe40008000f00 */
[----:B------:R-:W-:Y:S02]  /*0650*/  MOV R11, UR7 ;  /* 0x00000007000b7c02 */ /* 0x000fe40008000f00 */
[----:B------:R-:W-:Y:S02]  /*0660*/  MOV R20, 32@lo((triton__0d1d2d3d45de + .L_x_1@srel)) ;  /* 0x0000000000147802 */ /* 0x000fe40000000f00 */
[----:B------:R-:W-:-:S04]  /*0670*/  MOV R21, 32@hi((triton__0d1d2d3d45de + .L_x_1@srel)) ;  /* 0x0000000000157802 */ /* 0x000fc80000000f00 */
[----:B------:R-:W-:Y:S05]  /*0680*/  CALL.ABS.NOINC `(__assertfail) ;  /* 0x0000000000007943 */ /* 0x000fea0003c00000 */
.L_x_1:
[----:B------:R-:W-:Y:S01]  /*0690*/  MOV R4, R24 ;  /* 0x0000001800047202 */ /* 0x000fe20000000f00 */
[----:B------:R-:W-:-:S05]  /*06a0*/  IMAD.MOV.U32 R5, RZ, RZ, R23 ;  /* 0x000000ffff057224 */ /* 0x000fca00078e0017 */
[----:B------:R-:W2:Y:S01]  /*06b0*/  LDG.E.EL R0, [R4.64] ;  /* 0x0000002404007981 */ /* 0x000ea2000c2e1900 */
[----:B------:R-:W-:Y:S02]  /*06c0*/  ISETP.GE.U32.AND P6, PT, R26, 0x8c0, PT ;  /* 0x000008c01a00780c */ /* 0x000fe40003fc6070 */
[----:B------:R-:W-:-:S04]  /*06d0*/  IADD3 R24, P0, R24, 0x100, RZ ;  /* 0x0000010018187810 */ /* 0x000fc80007f1e0ff */
[----:B------:R-:W-:Y:S01]  /*06e0*/  IADD3.X R23, RZ, R23, RZ, P0, !PT ;  /* 0x00000017ff177210 */ /* 0x000fe200007fe4ff */
[----:B--2---:R-:W-:-:S04]  /*06f0*/  FMUL R0, R0, 48 ;  /* 0x4240000000007820 */ /* 0x004fc80000400000 */
[----:B------:R-:W-:Y:S02]  /*0700*/  FFMA R27, R0, R0, R27 ;  /* 0x00000000001b7223 */ /* 0x000fe4000000001b */
[----:B------:R-:W-:Y:S05]  /*0710*/  @!P6 BRA `(.L_x_10) ;  /* 0xfffffe400000e947 */ /* 0x000fea000383ffff */
.L_x_9:
[----:B------:R-:W-:Y:S05]  /*0720*/  BSYNC B7 ;  /* 0x0000000000077941 */ /* 0x000fea0003800000 */
.L_x_5:
[----:B------:R-:W-:Y:S05]  /*0730*/  BRA `(.L_x_11) ;  /* 0x000007f000007947 */ /* 0x000fea0003800000 */
.L_x_4:
[----:B------:R-:W-:-:S13]  /*0740*/  ISETP.GE.AND P0, PT, R28, 0x4, PT ;  /* 0x000000041c00780c */ /* 0x000fda0003f06270 */
[----:B------:R-:W-:Y:S01]  /*0750*/  @P0 IMAD R3, R6, 0x2400, RZ ;  /* 0x0000240006030824 */ /* 0x000fe200078e02ff */
[----:B------:R-:W-:Y:S01]  /*0760*/  @P0 MOV R27, RZ ;  /* 0x000000ff001b0202 */ /* 0x000fe20000000f00 */
[----:B------:R-:W-:-:S04]  /*0770*/  @P0 IMAD.WIDE.U32 R22, R5, 0x2400, RZ ;  /* 0x0000240005160825 */ /* 0x000fc800078e00ff */
[----:B------:R-:W-:Y:S01]  /*0780*/  @P0 IMAD.WIDE.U32 R18, R29, 0x4, RZ ;  /* 0x000000041d120825 */ /* 0x000fe200078e00ff */
[----:B------:R-:W-:-:S03]  /*0790*/  @P0 IADD3 R3, R23, R3, RZ ;  /* 0x0000000317030210 */ /* 0x000fc60007ffe0ff */
[----:B------:R-:W-:Y:S01]  /*07a0*/  @P0 IMAD.MOV.U32 R17, RZ, RZ, R19 ;  /* 0x000000ffff110224 */ /* 0x000fe200078e0013 */
[----:B------:R-:W-:Y:S02]  /*07b0*/  @P0 LOP3.LUT R22, R22, R18, RZ, 0xfc, !PT ;  /* 0x0000001216160212 */ /* 0x000fe400078efcff */
[----:B------:R-:W-:Y:S01]  /*07c0*/  @P0 LOP3.LUT R19, R3, R19, RZ, 0xfc, !PT ;  /* 0x0000001303130212 */ /* 0x000fe200078efcff */
[----:B------:R-:W-:Y:S05]  /*07d0*/  @P0 BRA `(.L_x_11) ;  /* 0x0000075000000947 */ /* 0x000fea0003800000 */
[----:B------:R-:W-:Y:S02]  /*07e0*/  IMAD R3, R6, 0x2400, RZ ;  /* 0x0000240006037824 */ /* 0x000fe400078e02ff */
[----:B------:R-:W-:-:S04]  /*07f0*/  IMAD.WIDE.U32 R22, R5, 0x2400, RZ ;  /* 0x0000240005167825 */ /* 0x000fc800078e00ff */
[----:B------:R-:W-:Y:S01]  /*0800*/  IMAD.WIDE.U32 R16, R29, 0x4, RZ ;  /* 0x000000041d107825 */ /* 0x000fe200078e00ff */
[----:B------:R-:W-:-:S04]  /*0810*/  IADD3 R3, R23, R3, RZ ;  /* 0x0000000317037210 */ /* 0x000fc80007ffe0ff */
[----:B------:R-:W-:Y:S02]  /*0820*/  LOP3.LUT R22, R22, R16, RZ, 0xfc, !PT ;  /* 0x0000001016167212 */ /* 0x000fe400078efcff */
[----:B------:R-:W-:Y:S02]  /*0830*/  LOP3.LUT R19, R3, R17, RZ, 0xfc, !PT ;  /* 0x0000001103137212 */ /* 0x000fe400078efcff */
[----:B------:R-:W-:-:S04]  /*0840*/  IADD3 R2, P0, R22, c[0x0][0x168], RZ ;  /* 0x00005a0016027a10 */ /* 0x000fc80007f1e0ff */
[----:B------:R-:W-:-:S05]  /*0850*/  IADD3.X R3, R19, c[0x0][0x16c], RZ, P0, !PT ;  /* 0x00005b0013037a10 */ /* 0x000fca00007fe4ff */
[----:B------:R-:W2:Y:S04]  /*0860*/  LDG.E.EL R0, [R2.64] ;  /* 0x0000002402007981 */ /* 0x000ea8000c2e1900 */
[----:B------:R-:W3:Y:S04]  /*0870*/  LDG.E.EL R33, [R2.64+0x100] ;  /* 0x0001002402217981 */ /* 0x000ee8000c2e1900 */
[----:B------:R-:W4:Y:S04]  /*0880*/  LDG.E.EL R21, [R2.64+0x200] ;  /* 0x0002002402157981 */ /* 0x000f28000c2e1900 */
[----:B------:R-:W5:Y:S04]  /*0890*/  LDG.E.EL R23, [R2.64+0x300] ;  /* 0x0003002402177981 */ /* 0x000f68000c2e1900 */
        /* <DEDUP_REMOVED lines=12> */
[----:B------:R0:W5:Y:S04]  /*0960*/  LDG.E.EL R11, [R2.64+0x1000] ;  /* 0x00100024020b7981 */ /* 0x000168000c2e1900 */
[----:B------:R0:W5:Y:S04]  /*0970*/  LDG.E.EL R12, [R2.64+0x1100] ;  /* 0x00110024020c7981 */ /* 0x000168000c2e1900 */
[----:B------:R0:W5:Y:S04]  /*0980*/  LDG.E.EL R13, [R2.64+0x1200] ;  /* 0x00120024020d7981 */ /* 0x000168000c2e1900 */
[----:B------:R0:W5:Y:S04]  /*0990*/  LDG.E.EL R14, [R2.64+0x1300] ;  /* 0x00130024020e7981 */ /* 0x000168000c2e1900 */
[----:B------:R0:W5:Y:S04]  /*09a0*/  LDG.E.EL R15, [R2.64+0x1400] ;  /* 0x00140024020f7981 */ /* 0x000168000c2e1900 */
[----:B------:R0:W5:Y:S04]  /*09b0*/  LDG.E.EL R18, [R2.64+0x1500] ;  /* 0x0015002402127981 */ /* 0x000168000c2e1900 */
[----:B------:R0:W5:Y:S04]  /*09c0*/  LDG.E.EL R20, [R2.64+0x1600] ;  /* 0x0016002402147981 */ /* 0x000168000c2e1900 */
[----:B------:R0:W5:Y:S01]  /*09d0*/  LDG.E.EL R37, [R2.64+0x2300] ;  /* 0x0023002402257981 */ /* 0x000162000c2e1900 */
[----:B--2---:R-:W-:Y:S01]  /*09e0*/  FMUL R0, R0, 48 ;  /* 0x4240000000007820 */ /* 0x004fe20000400000 */
[----:B---3--:R-:W-:-:S03]  /*09f0*/  FMUL R34, R33, 48 ;  /* 0x4240000021227820 */ /* 0x008fc60000400000 */
[----:B------:R-:W-:Y:S02]  /*0a00*/  FFMA R33, R0, R0, RZ ;  /* 0x0000000000217223 */ /* 0x000fe400000000ff */
[----:B------:R0:W2:Y:S02]  /*0a10*/  LDG.E.EL R0, [R2.64+0x1700] ;  /* 0x0017002402007981 */ /* 0x0000a4000c2e1900 */
[----:B------:R-:W-:Y:S01]  /*0a20*/  FFMA R33, R34, R34, R33 ;  /* 0x0000002222217223 */ /* 0x000fe20000000021 */
[----:B----4-:R-:W-:Y:S02]  /*0a30*/  FMUL R34, R21, 48 ;  /* 0x4240000015227820 */ /* 0x010fe40000400000 */
[----:B------:R0:W3:Y:S02]  /*0a40*/  LDG.E.EL R21, [R2.64+0x1800] ;  /* 0x0018002402157981 */ /* 0x0000e4000c2e1900 */
[----:B------:R-:W-:Y:S01]  /*0a50*/  FFMA R33, R34, R34, R33 ;  /* 0x0000002222217223 */ /* 0x000fe20000000021 */
[----:B-----5:R-:W-:-:S02]  /*0a60*/  FMUL R34, R23, 48 ;  /* 0x4240000017227820 */ /* 0x020fc40000400000 */
[----:B------:R0:W4:Y:S02]  /*0a70*/  LDG.E.EL R23, [R2.64+0x1900] ;  /* 0x0019002402177981 */ /* 0x000124000c2e1900 */
[----:B------:R-:W-:Y:S01]  /*0a80*/  FFMA R33, R34, R34, R33 ;  /* 0x0000002222217223 */ /* 0x000fe20000000021 */
[----:B------:R-:W-:Y:S02]  /*0a90*/  FMUL R34, R27, 48 ;  /* 0x424000001b227820 */ /* 0x000fe40000400000 */
[----:B------:R0:W5:Y:S02]  /*0aa0*/  LDG.E.EL R27, [R2.64+0x1a00] ;  /* 0x001a0024021b7981 */ /* 0x000164000c2e1900 */
[----:B------:R-:W-:Y:S01]  /*0ab0*/  FFMA R33, R34, R34, R33 ;  /* 0x0000002222217223 */ /* 0x000fe20000000021 */
[----:B------:R-:W-:Y:S02]  /*0ac0*/  FMUL R34, R31, 48 ;  /* 0x424000001f227820 */ /* 0x000fe40000400000 */
[----:B------:R0:W5:Y:S02]  /*0ad0*/  LDG.E.EL R31, [R2.64+0x1b00] ;  /* 0x001b0024021f7981 */ /* 0x000164000c2e1900 */
[----:B------:R-:W-:Y:S01]  /*0ae0*/  FFMA R33, R34, R34, R33 ;  /* 0x0000002222217223 */ /* 0x000fe20000000021 */
[----:B------:R-:W-:-:S02]  /*0af0*/  FMUL R34, R32, 48 ;  /* 0x4240000020227820 */ /* 0x000fc40000400000 */
[----:B------:R0:W5:Y:S02]  /*0b00*/  LDG.E.EL R32, [R2.64+0x1c00] ;  /* 0x001c002402207981 */ /* 0x000164000c2e1900 */
[----:B------:R-:W-:Y:S01]  /*0b10*/  FFMA R33, R34, R34, R33 ;  /* 0x0000002222217223 */ /* 0x000fe20000000021 */
[----:B------:R-:W-:Y:S02]  /*0b20*/  FMUL R34, R26, 48 ;  /* 0x424000001a227820 */ /* 0x000fe40000400000 */
[----:B------:R0:W5:Y:S01]  /*0b30*/  LDG.E.EL R26, [R2.64+0x1d00] ;  /* 0x001d0024021a7981 */ /* 0x000162000c2e1900 */
[----:B------:R-:W-:Y:S01]  /*0b40*/  FMUL R35, R24, 48 ;  /* 0x4240000018237820 */ /* 0x000fe20000400000 */
[----:B------:R-:W-:Y:S02]  /*0b50*/  FFMA R34, R34, R34, R33 ;  /* 0x0000002222227223 */ /* 0x000fe40000000021 */
[----:B------:R0:W5:Y:S02]  /*0b60*/  LDG.E.EL R33, [R2.64+0x1e00] ;  /* 0x001e002402217981 */ /* 0x000164000c2e1900 */
[----:B------:R-:W-:-:S02]  /*0b70*/  FFMA R34, R35, R35, R34 ;  /* 0x0000002323227223 */ /* 0x000fc40000000022 */
[----:B------:R0:W5:Y:S01]  /*0b80*/  LDG.E.EL R24, [R2.64+0x1f00] ;  /* 0x001f002402187981 */ /* 0x000162000c2e1900 */
[----:B------:R-:W-:-:S03]  /*0b90*/  FMUL R35, R4, 48 ;  /* 0x4240000004237820 */ /* 0x000fc60000400000 */
[----:B------:R0:W5:Y:S01]  /*0ba0*/  LDG.E.EL R4, [R2.64+0x2000] ;  /* 0x0020002402047981 */ /* 0x000162000c2e1900 */
[----:B------:R-:W-:-:S03]  /*0bb0*/  FFMA R36, R35, R35, R34 ;  /* 0x0000002323247223 */ /* 0x000fc60000000022 */
[----:B------:R0:W5:Y:S04]  /*0bc0*/  LDG.E.EL R34, [R2.64+0x2100] ;  /* 0x0021002402227981 */ /* 0x000168000c2e1900 */
[----:B------:R0:W5:Y:S01]  /*0bd0*/  LDG.E.EL R35, [R2.64+0x2200] ;  /* 0x0022002402237981 */ /* 0x000162000c2e1900 */
[----:B------:R-:W-:-:S04]  /*0be0*/  FMUL R5, R5, 48 ;  /* 0x4240000005057820 */ /* 0x000fc80000400000 */
[----:B------:R-:W-:Y:S01]  /*0bf0*/  FFMA R36, R5, R5, R36 ;  /* 0x0000000505247223 */ /* 0x000fe20000000024 */
[----:B------:R-:W-:Y:S01]  /*0c00*/  FMUL R5, R6, 48 ;  /* 0x4240000006057820 */ /* 0x000fe20000400000 */
[----:B------:R-:W-:-:S03]  /*0c10*/  FMUL R7, R7, 48 ;  /* 0x4240000007077820 */ /* 0x000fc60000400000 */
[----:B------:R-:W-:Y:S01]  /*0c20*/  FFMA R36, R5, R5, R36 ;  /* 0x0000000505247223 */ /* 0x000fe20000000024 */
[----:B------:R-:W-:-:S03]  /*0c30*/  FMUL R5, R8, 48 ;  /* 0x4240000008057820 */ /* 0x000fc60000400000 */
[----:B------:R-:W-:Y:S01]  /*0c40*/  FFMA R36, R7, R7, R36 ;  /* 0x0000000707247223 */ /* 0x000fe20000000024 */
[----:B------:R-:W-:-:S03]  /*0c50*/  FMUL R9, R9, 48 ;  /* 0x4240000009097820 */ /* 0x000fc60000400000 */
[----:B------:R-:W-:Y:S01]  /*0c60*/  FFMA R36, R5, R5, R36 ;  /* 0x0000000505247223 */ /* 0x000fe20000000024 */
[----:B0-----:R-:W-:-:S03]  /*0c70*/  FMUL R3, R10, 48 ;  /* 0x424000000a037820 */ /* 0x001fc60000400000 */
[----:B------:R-:W-:Y:S01]  /*0c80*/  FFMA R36, R9, R9, R36 ;  /* 0x0000000909247223 */ /* 0x000fe20000000024 */
[----:B------:R-:W-:-:S03]  /*0c90*/  FMUL R11, R11, 48 ;  /* 0x424000000b0b7820 */ /* 0x000fc60000400000 */
        /* <DEDUP_REMOVED lines=10> */
[----:B------:R-:W-:-:S04]  /*0d40*/  FFMA R36, R15, R15, R36 ;  /* 0x0000000f0f247223 */ /* 0x000fc80000000024 */
[----:B------:R-:W-:Y:S01]  /*0d50*/  FFMA R36, R3, R3, R36 ;  /* 0x0000000303247223 */ /* 0x000fe20000000024 */
[----:B------:R-:W-:-:S04]  /*0d60*/  FMUL R3, R20, 48 ;  /* 0x4240000014037820 */ /* 0x000fc80000400000 */
[----:B------:R-:W-:Y:S01]  /*0d70*/  FFMA R36, R3, R3, R36 ;  /* 0x0000000303247223 */ /* 0x000fe20000000024 */
[----:B------:R-:W-:Y:S01]  /*0d80*/  FMUL R37, R37, 48 ;  /* 0x4240000025257820 */ /* 0x000fe20000400000 */
[----:B------:R-:W-:Y:S01]  /*0d90*/  IMAD.MOV.U32 R18, RZ, RZ, R16 ;  /* 0x000000ffff127224 */ /* 0x000fe200078e0010 */
[----:B--2---:R-:W-:-:S04]  /*0da0*/  FMUL R3, R0, 48 ;  /* 0x4240000000037820 */ /* 0x004fc80000400000 */
[----:B------:R-:W-:Y:S01]  /*0db0*/  FFMA R36, R3, R3, R36 ;  /* 0x0000000303247223 */ /* 0x000fe20000000024 */
[----:B---3--:R-:W-:-:S04]  /*0dc0*/  FMUL R21, R21, 48 ;  /* 0x4240000015157820 */ /* 0x008fc80000400000 */
[----:B------:R-:W-:Y:S01]  /*0dd0*/  FFMA R36, R21, R21, R36 ;  /* 0x0000001515247223 */ /* 0x000fe20000000024 */
[----:B----4-:R-:W-:-:S04]  /*0de0*/  FMUL R23, R23, 48 ;  /* 0x4240000017177820 */ /* 0x010fc80000400000 */
[----:B------:R-:W-:Y:S01]  /*0df0*/  FFMA R36, R23, R23, R36 ;  /* 0x0000001717247223 */ /* 0x000fe20000000024 */
[----:B-----5:R-:W-:-:S04]  /*0e00*/  FMUL R27, R27, 48 ;  /* 0x424000001b1b7820 */ /* 0x020fc80000400000 */
[----:B------:R-:W-:Y:S01]  /*0e10*/  FFMA R36, R27, R27, R36 ;  /* 0x0000001b1b247223 */ /* 0x000fe20000000024 */
[----:B------:R-:W-:-:S04]  /*0e20*/  FMUL R31, R31, 48 ;  /* 0x424000001f1f7820 */ /* 0x000fc80000400000 */
[----:B------:R-:W-:Y:S01]  /*0e30*/  FFMA R36, R31, R31, R36 ;  /* 0x0000001f1f247223 */ /* 0x000fe20000000024 */
[----:B------:R-:W-:-:S04]  /*0e40*/  FMUL R3, R32, 48 ;  /* 0x4240000020037820 */ /* 0x000fc80000400000 */
[----:B------:R-:W-:Y:S01]  /*0e50*/  FFMA R36, R3, R3, R36 ;  /* 0x0000000303247223 */ /* 0x000fe20000000024 */
[----:B------:R-:W-:-:S04]  /*0e60*/  FMUL R3, R26, 48 ;  /* 0x424000001a037820 */ /* 0x000fc80000400000 */
[----:B------:R-:W-:Y:S01]  /*0e70*/  FFMA R36, R3, R3, R36 ;  /* 0x0000000303247223 */ /* 0x000fe20000000024 */
[----:B------:R-:W-:Y:S01]  /*0e80*/  FMUL R33, R33, 48 ;  /* 0x4240000021217820 */ /* 0x000fe20000400000 */
[----:B------:R-:W-:-:S03]  /*0e90*/  FMUL R3, R24, 48 ;  /* 0x4240000018037820 */ /* 0x000fc60000400000 */
[----:B------:R-:W-:-:S04]  /*0ea0*/  FFMA R36, R33, R33, R36 ;  /* 0x0000002121247223 */ /* 0x000fc80000000024 */
[----:B------:R-:W-:Y:S01]  /*0eb0*/  FFMA R36, R3, R3, R36 ;  /* 0x0000000303247223 */ /* 0x000fe20000000024 */
[----:B------:R-:W-:-:S04]  /*0ec0*/  FMUL R3, R4, 48 ;  /* 0x4240000004037820 */ /* 0x000fc80000400000 */
[----:B------:R-:W-:Y:S01]  /*0ed0*/  FFMA R36, R3, R3, R36 ;  /* 0x0000000303247223 */ /* 0x000fe20000000024 */
[----:B------:R-:W-:Y:S01]  /*0ee0*/  FMUL R3, R34, 48 ;  /* 0x4240000022037820 */ /* 0x000fe20000400000 */
[----:B------:R-:W-:-:S03]  /*0ef0*/  FMUL R35, R35, 48 ;  /* 0x4240000023237820 */ /* 0x000fc60000400000 */
[----:B------:R-:W-:-:S04]  /*0f00*/  FFMA R36, R3, R3, R36 ;  /* 0x0000000303247223 */ /* 0x000fc80000000024 */
[----:B------:R-:W-:-:S04]  /*0f10*/  FFMA R36, R35, R35, R36 ;  /* 0x0000002323247223 */ /* 0x000fc80000000024 */
[----:B------:R-:W-:-:S02]  /*0f20*/  FFMA R27, R37, R37, R36 ;  /* 0x00000025251b7223 */ /* 0x000fc40000000024 */
.L_x_11:
[----:B------:R-:W-:Y:S05]  /*0f30*/  BSYNC B8 ;  /* 0x0000000000087941 */ /* 0x000fea0003800000 */
.L_x_3:
[----:B------:R-:W-:Y:S05]  /*0f40*/  BRA.DIV ~URZ, `(.L_x_12) ;  /* 0x000005627f007947 */ /* 0x000fea000b800000 */
[----:B------:R-:W0:Y:S02]  /*0f50*/  SHFL.BFLY PT, R0, R27, 0x10, 0x1f ;  /* 0x0e001f001b007f89 */ /* 0x000e2400000e0000 */
[----:B0-----:R-:W-:-:S05]  /*0f60*/  FADD R0, R0, R27 ;  /* 0x0000001b00007221 */ /* 0x001fca0000000000 */
[----:B------:R-:W0:Y:S02]  /*0f70*/  SHFL.BFLY PT, R3, R0, 0x8, 0x1f ;  /* 0x0d001f0000037f89 */ /* 0x000e2400000e0000 */
[----:B0-----:R-:W-:-:S05]  /*0f80*/  FADD R3, R0, R3 ;  /* 0x0000000300037221 */ /* 0x001fca0000000000 */
[----:B------:R-:W0:Y:S02]  /*0f90*/  SHFL.BFLY PT, R2, R3, 0x4, 0x1f ;  /* 0x0c801f0003027f89 */ /* 0x000e2400000e0000 */
[----:B0-----:R-:W-:-:S05]  /*0fa0*/  FADD R2, R3, R2 ;  /* 0x0000000203027221 */ /* 0x001fca0000000000 */
[----:B------:R-:W0:Y:S02]  /*0fb0*/  SHFL.BFLY PT, R5, R2, 0x2, 0x1f ;  /* 0x0c401f0002057f89 */ /* 0x000e2400000e0000 */
[----:B0-----:R-:W-:-:S05]  /*0fc0*/  FADD R5, R2, R5 ;  /* 0x0000000502057221 */ /* 0x001fca0000000000 */
[----:B------:R0:W1:Y:S02]  /*0fd0*/  SHFL.BFLY PT, R4, R5, 0x1, 0x1f ;  /* 0x0c201f0005047f89 */ /* 0x00006400000e0000 */
.L_x_15:
[----:B------:R-:W2:Y:S01]  /*0fe0*/  S2R R6, SR_TID.X ;  /* 0x0000000000067919 */ /* 0x000ea20000002100 */
[----:B01----:R-:W-:Y:S01]  /*0ff0*/  FADD R5, R4, R5 ;  /* 0x0000000504057221 */ /* 0x003fe20000000000 */
[----:B------:R-:W-:Y:S01]  /*1000*/  WARPSYNC 0xffffffff ;  /* 0xffffffff00007948 */ /* 0x000fe20003800000 */
[----:B------:R-:W-:Y:S01]  /*1010*/  IMAD.MOV.U32 R16, RZ, RZ, -0x40 ;  /* 0xffffffc0ff107424 */ /* 0x000fe200078e00ff */
[--C-:B--2---:R-:W-:Y:S02]  /*1020*/  SHF.R.U32.HI R0, RZ, 0x5, R6.reuse ;  /* 0x00000005ff007819 */ /* 0x104fe40000011606 */
[----:B------:R-:W-:Y:S02]  /*1030*/  SHF.R.U32.HI R8, RZ, 0x6, R6 ;  /* 0x00000006ff087819 */ /* 0x000fe40000011606 */
[----:B------:R-:W-:Y:S02]  /*1040*/  SGXT.U32 R0, R0, 0x1 ;  /* 0x000000010000781a */ /* 0x000fe40000000000 */
[----:B------:R-:W-:-:S02]  /*1050*/  LOP3.LUT P0, RZ, R6, 0x1f, RZ, 0xc0, !PT ;  /* 0x0000001f06ff7812 */ /* 0x000fc4000780c0ff */
[----:B------:R-:W-:Y:S01]  /*1060*/  SGXT.U32 R8, R8, 0x2 ;  /* 0x000000020808781a */ /* 0x000fe20000000000 */
[----:B------:R-:W-:Y:S01]  /*1070*/  IMAD.SHL.U32 R0, R0, 0x4, RZ ;  /* 0x0000000400007824 */ /* 0x000fe200078e00ff */
[----:B------:R-:W-:Y:S02]  /*1080*/  ISETP.GE.AND P1, PT, R6, 0x8, PT ;  /* 0x000000080600780c */ /* 0x000fe40003f26270 */
[----:B------:R-:W-:Y:S02]  /*1090*/  SHF.L.U32 R3, R8, 0x3, RZ ;  /* 0x0000000308037819 */ /* 0x000fe400000006ff */
[----:B------:R-:W-:Y:S02]  /*10a0*/  LOP3.LUT R2, R6, 0x1, RZ, 0xc0, !PT ;  /* 0x0000000106027812 */ /* 0x000fe400078ec0ff */
[----:B------:R-:W-:-:S05]  /*10b0*/  LOP3.LUT R0, R3, R0, RZ, 0xfc, !PT ;  /* 0x0000000003007212 */ /* 0x000fca00078efcff */
[----:B------:R-:W-:Y:S04]  /*10c0*/  @!P0 STS [R0], R5 ;  /* 0x0000000500008388 */ /* 0x000fe80000000800 */
[----:B------:R-:W-:Y:S06]  /*10d0*/  BAR.SYNC 0x0 ;  /* 0x0000000000007b1d */ /* 0x000fec0000000000 */
[----:B------:R-:W0:Y:S01]  /*10e0*/  @!P1 LDS R4, [R6.X4] ;  /* 0x0000000006049984 */ /* 0x000e220000004800 */
[----:B------:R-:W-:-:S02]  /*10f0*/  ISETP.NE.U32.AND P0, PT, R2, 0x1, PT ;  /* 0x000000010200780c */ /* 0x000fc40003f05070 */
[----:B------:R-:W-:Y:S02]  /*1100*/  MOV R5, 0x39e38e39 ;  /* 0x39e38e3900057802 */ /* 0x000fe40000000f00 */
[----:B------:R-:W-:Y:S02]  /*1110*/  ISETP.LT.AND P0, PT, R6, 0x8, P0 ;  /* 0x000000080600780c */ /* 0x000fe40000701270 */
[----:B------:R-:W-:Y:S02]  /*1120*/  LEA R0, R25, R8, 0x2 ;  /* 0x0000000819007211 */ /* 0x000fe400078e10ff */
[----:B------:R-:W-:-:S03]  /*1130*/  IADD3 R18, P1, R18, c[0x0][0x170], RZ ;  /* 0x00005c0012127a10 */ /* 0x000fc60007f3e0ff */
[----:B------:R-:W-:Y:S01]  /*1140*/  IMAD R29, R0, 0x900, R29 ;  /* 0x00000900001d7824 */ /* 0x000fe200078e021d */
[----:B0-----:R-:W0:Y:S02]  /*1150*/  SHFL.BFLY PT, R3, R4, 0x1, 0x1f ;  /* 0x0c201f0004037f89 */ /* 0x001e2400000e0000 */
[----:B0-----:R-:W-:-:S05]  /*1160*/  FADD R3, R4, R3 ;  /* 0x0000000304037221 */ /* 0x001fca0000000000 */
[----:B------:R-:W-:Y:S04]  /*1170*/  @P0 STS [R6.X4], R3 ;  /* 0x0000000306000388 */ /* 0x000fe80000004800 */
[----:B------:R-:W-:Y:S06]  /*1180*/  BAR.SYNC 0x0 ;  /* 0x0000000000007b1d */ /* 0x000fec0000000000 */
[----:B------:R-:W0:Y:S01]  /*1190*/  LDS R2, [R8.X8] ;  /* 0x0000000008027984 */ /* 0x000e220000008800 */
[----:B------:R-:W-:-:S04]  /*11a0*/  IADD3 R22, P0, R22, c[0x0][0x168], RZ ;  /* 0x00005a0016167a10 */ /* 0x000fc80007f1e0ff */
[----:B------:R-:W-:Y:S02]  /*11b0*/  IADD3.X R23, R19, c[0x0][0x16c], RZ, P0, !PT ;  /* 0x00005b0013177a10 */ /* 0x000fe400007fe4ff */
[----:B------:R-:W-:Y:S01]  /*11c0*/  IADD3.X R19, R17, c[0x0][0x174], RZ, P1, !PT ;  /* 0x00005d0011137a10 */ /* 0x000fe20000ffe4ff */
[----:B0-----:R-:W-:-:S06]  /*11d0*/  FFMA R2, R2, R5, 9.9999997473787516356e-06 ;  /* 0x3727c5ac02027423 */ /* 0x001fcc0000000005 */
[----:B------:R-:W0:Y:S02]  /*11e0*/  MUFU.RSQ R2, R2 ;  /* 0x0000000200027308 */ /* 0x000e240000001400 */
.L_x_14:
[----:B------:R1:W5:Y:S01]  /*11f0*/  LDG.E.EL R17, [R18.64] ;  /* 0x0000002412117981 */ /* 0x000362000c2e1900 */
[----:B------:R-:W-:Y:S01]  /*1200*/  ISETP.NE.AND P0, PT, R30, RZ, PT ;  /* 0x000000ff1e00720c */ /* 0x000fe20003f05270 */
[----:B------:R-:W-:-:S12]  /*1210*/  BSSY B6, `(.L_x_13) ;  /* 0x0000014000067945 */ /* 0x000fd80003800000 */
[----:B0-----:R-:W-:Y:S05]  /*1220*/  @!P0 BRA `(.L_x_2) ;  /* 0x0000012000008947 */ /* 0x001fea0003800000 */
[----:B-1----:R-:W-:Y:S01]  /*1230*/  UMOV UR8, 32@lo(assertMessage_1) ;  /* 0x0000000000087882 */ /* 0x002fe20000000000 */
[----:B------:R-:W-:Y:S01]  /*1240*/  MOV R8, 0x373 ;  /* 0x0000037300087802 */ /* 0x000fe20000000f00 */
[----:B------:R-:W-:Y:S01]  /*1250*/  UMOV UR9, 32@hi(assertMessage_1) ;  /* 0x0000000000097882 */ /* 0x000fe20000000000 */
[----:B------:R-:W-:Y:S01]  /*1260*/  MOV R12, 0x1 ;  /* 0x00000001000c7802 */ /* 0x000fe20000000f00 */
[----:B------:R-:W-:Y:S01]  /*1270*/  UMOV UR6, 32@lo(assertFile_1) ;  /* 0x0000000000067882 */ /* 0x000fe20000000000 */
[----:B------:R-:W-:Y:S01]  /*1280*/  MOV R13, RZ ;  /* 0x000000ff000d7202 */ /* 0x000fe20000000f00 */
[----:B------:R-:W-:Y:S01]  /*1290*/  UMOV UR7, 32@hi(assertFile_1) ;  /* 0x0000000000077882 */ /* 0x000fe20000000000 */
[----:B------:R-:W-:Y:S01]  /*12a0*/  IMAD.U32 R4, RZ, RZ, UR8 ;  /* 0x00000008ff047e24 */ /* 0x000fe2000f8e00ff */
[----:B------:R-:W-:Y:S01]  /*12b0*/  UMOV UR4, 32@lo(assertFunc_1) ;  /* 0x0000000000047882 */ /* 0x000fe20000000000 */
[----:B------:R-:W-:Y:S01]  /*12c0*/  MOV R5, UR9 ;  /* 0x0000000900057c02 */ /* 0x000fe20008000f00 */
[----:B------:R-:W-:Y:S01]  /*12d0*/  UMOV UR5, 32@hi(assertFunc_1) ;  /* 0x0000000000057882 */ /* 0x000fe20000000000 */
[----:B------:R-:W-:Y:S01]  /*12e0*/  MOV R6, UR6 ;  /* 0x0000000600067c02 */ /* 0x000fe20008000f00 */
[----:B------:R-:W-:Y:S01]  /*12f0*/  IMAD.U32 R10, RZ, RZ, UR4 ;  /* 0x00000004ff0a7e24 */ /* 0x000fe2000f8e00ff */
[----:B------:R-:W-:-:S02]  /*1300*/  MOV R7, UR7 ;  /* 0x0000000700077c02 */ /* 0x000fc40008000f00 */
[----:B------:R-:W-:Y:S02]  /*1310*/  MOV R11, UR5 ;  /* 0x00000005000b7c02 */ /* 0x000fe40008000f00 */
[----:B------:R-:W-:Y:S02]  /*1320*/  MOV R20, 32@lo((triton__0d1d2d3d45de + .L_x_2@srel)) ;  /* 0x0000000000147802 */ /* 0x000fe40000000f00 */
[----:B------:R-:W-:-:S04]  /*1330*/  MOV R21, 32@hi((triton__0d1d2d3d45de + .L_x_2@srel)) ;  /* 0x0000000000157802 */ /* 0x000fc80000000f00 */
[----:B0----5:R-:W-:Y:S05]  /*1340*/  CALL.ABS.NOINC `(__assertfail) ;  /* 0x0000000000007943 */ /* 0x021fea0003c00000 */
.L_x_2:
[----:B-1----:R-:W-:Y:S05]  /*1350*/  BSYNC B6 ;  /* 0x0000000000067941 */ /* 0x002fea0003800000 */
.L_x_13:
[----:B------:R-:W-:Y:S02]  /*1360*/  ISETP.GE.AND P6, PT, R28, 0x4, PT ;  /* 0x000000041c00780c */ /* 0x000fe40003fc6270 */
[----:B------:R-:W-:-:S11]  /*1370*/  MOV R0, RZ ;  /* 0x000000ff00007202 */ /* 0x000fd60000000f00 */
[----:B------:R1:W2:Y:S01]  /*1380*/  @!P6 LDG.E.EF R0, [R22.64] ;  /* 0x000000241600e981 */ /* 0x0002a2000c0e1900 */
[----:B------:R-:W-:Y:S02]  /*1390*/  IADD3 R16, R16, 0x40, RZ ;  /* 0x0000004010107810 */ /* 0x000fe40007ffe0ff */
[----:B------:R-:W-:Y:S02]  /*13a0*/  MOV R5, 0x2 ;  /* 0x0000000200057802 */ /* 0x000fe40000000f00 */
[----:B------:R-:W-:Y:S01]  /*13b0*/  ISETP.GE.U32.AND P0, PT, R16, 0x8c0, PT ;  /* 0x000008c01000780c */ /* 0x000fe20003f06070 */
[----:B------:R-:W-:Y:S01]  /*13c0*/  IMAD.IADD R4, R29, 0x1, R16 ;  /* 0x000000011d047824 */ /* 0x000fe200078e0210 */
[----:B------:R-:W-:-:S03]  /*13d0*/  IADD3 R18, P2, R18, 0x100, RZ ;  /* 0x0000010012127810 */ /* 0x000fc60007f5e0ff */
[----:B------:R-:W-:Y:S01]  /*13e0*/  IMAD.WIDE R4, R4, R5, c[0x0][0x178] ;  /* 0x00005e0004047625 */ /* 0x000fe200078e0205 */
[----:B-1----:R-:W-:Y:S02]  /*13f0*/  IADD3 R22, P1, R22, 0x100, RZ ;  /* 0x0000010016167810 */ /* 0x002fe40007f3e0ff */
[----:B------:R-:W-:Y:S02]  /*1400*/  IADD3.X R19, RZ, R19, RZ, P2, !PT ;  /* 0x00000013ff137210 */ /* 0x000fe400017fe4ff */
[----:B------:R-:W-:Y:S02]  /*1410*/  IADD3.X R23, RZ, R23, RZ, P1, !PT ;  /* 0x00000017ff177210 */ /* 0x000fe40000ffe4ff */
[----:B--2---:R-:W-:-:S05]  /*1420*/  SEL R0, R0, RZ, !P6 ;  /* 0x000000ff00007207 */ /* 0x004fca0007000000 */
[----:B------:R-:W-:Y:S01]  /*1430*/  FMUL R3, R0, 48 ;  /* 0x4240000000037820 */ /* 0x000fe20000400000 */
[----:B-----5:R-:W-:-:S03]  /*1440*/  FADD R0, R17, 1 ;  /* 0x3f80000011007421 */ /* 0x020fc60000000000 */
[----:B0-----:R-:W-:-:S04]  /*1450*/  FMUL R3, R2, R3 ;  /* 0x0000000302037220 */ /* 0x001fc80000400000 */
[----:B------:R-:W-:-:S05]  /*1460*/  FMUL R0, R3, R0 ;  /* 0x0000000003007220 */ /* 0x000fca0000400000 */
[----:B------:R-:W-:-:S05]  /*1470*/  F2FP.BF16.F32.PACK_AB R0, RZ, R0 ;  /* 0x00000000ff00723e */ /* 0x000fca00000010ff */
[----:B------:R0:W-:Y:S01]  /*1480*/  @!P6 STG.E.U16 [R4.64], R0 ;  /* 0x000000000400e986 */ /* 0x0001e2000c101524 */
[----:B------:R-:W-:Y:S05]  /*1490*/  @P0 EXIT ;  /* 0x000000000000094d */ /* 0x000fea0003800000 */
[----:B------:R-:W-:Y:S05]  /*14a0*/  BRA `(.L_x_14) ;  /* 0xfffffd4000007947 */ /* 0x000fea000383ffff */
.L_x_12:
[----:B------:R-:W-:Y:S01]  /*14b0*/  MOV R5, R27 ;  /* 0x0000001b00057202 */ /* 0x000fe20000000f00 */
[----:B------:R-:W-:Y:S01]  /*14c0*/  IMAD.MOV.U32 R0, RZ, RZ, 0x1f ;  /* 0x0000001fff007424 */ /* 0x000fe200078e00ff */
[----:B------:R-:W-:Y:S02]  /*14d0*/  MOV R4, 0x10 ;  /* 0x0000001000047802 */ /* 0x000fe40000000f00 */
[----:B------:R-:W-:Y:S02]  /*14e0*/  MOV R7, 0xffffffff ;  /* 0xffffffff00077802 */ /* 0x000fe40000000f00 */
[----:B------:R-:W-:-:S02]  /*14f0*/  MOV R2, 0x1510 ;  /* 0x0000151000027802 */ /* 0x000fc40000000f00 */
[----:B------:R-:W-:Y:S05]  /*1500*/  CALL.REL.NOINC `($__internal_0_$__cuda_sm70_shflsync_bfly) ;  /* 0x0000011000007944 */ /* 0x000fea0003c00000 */
[----:B01----:R-:W-:Y:S01]  /*1510*/  FADD R5, R27, R4 ;  /* 0x000000041b057221 */ /* 0x003fe20000000000 */
[----:B------:R-:W-:Y:S02]  /*1520*/  MOV R4, 0x8 ;  /* 0x0000000800047802 */ /* 0x000fe40000000f00 */
[----:B------:R-:W-:-:S02]  /*1530*/  MOV R2, 0x1550 ;  /* 0x0000155000027802 */ /* 0x000fc40000000f00 */
[----:B------:R-:W-:Y:S05]  /*1540*/  CALL.REL.NOINC `($__internal_0_$__cuda_sm70_shflsync_bfly) ;  /* 0x000000d000007944 */ /* 0x000fea0003c00000 */
[----:B01----:R-:W-:Y:S01]  /*1550*/  FADD R5, R5, R4 ;  /* 0x0000000405057221 */ /* 0x003fe20000000000 */
[----:B------:R-:W-:Y:S01]  /*1560*/  IMAD.MOV.U32 R4, RZ, RZ, 0x4 ;  /* 0x00000004ff047424 */ /* 0x000fe200078e00ff */
[----:B------:R-:W-:-:S02]  /*1570*/  MOV R2, 0x1590 ;  /* 0x0000159000027802 */ /* 0x000fc40000000f00 */
[----:B------:R-:W-:Y:S05]  /*1580*/  CALL.REL.NOINC `($__internal_0_$__cuda_sm70_shflsync_bfly) ;  /* 0x0000009000007944 */ /* 0x000fea0003c00000 */
[----:B01----:R-:W-:Y:S01]  /*1590*/  FADD R5, R5, R4 ;  /* 0x0000000405057221 */ /* 0x003fe20000000000 */
[----:B------:R-:W-:-:S02]  /*15a0*/  MOV R4, 0x2 ;  /* 0x0000000200047802 */ /* 0x000fc40000000f00 */
[----:B------:R-:W-:-:S02]  /*15b0*/  MOV R2, 0x15d0 ;  /* 0x000015d000027802 */ /* 0x000fc40000000f00 */
[----:B------:R-:W-:Y:S05]  /*15c0*/  CALL.REL.NOINC `($__internal_0_$__cuda_sm70_shflsync_bfly) ;  /* 0x0000005000007944 */ /* 0x000fea0003c00000 */
[----:B01----:R-:W-:Y:S01]  /*15d0*/  FADD R5, R5, R4 ;  /* 0x0000000405057221 */ /* 0x003fe20000000000 */
[----:B------:R-:W-:Y:S02]  /*15e0*/  MOV R4, 0x1 ;  /* 0x0000000100047802 */ /* 0x000fe40000000f00 */
[----:B------:R-:W-:-:S02]  /*15f0*/  MOV R2, 0x1610 ;  /* 0x0000161000027802 */ /* 0x000fc40000000f00 */
[----:B------:R-:W-:Y:S05]  /*1600*/  CALL.REL.NOINC `($__internal_0_$__cuda_sm70_shflsync_bfly) ;  /* 0x0000001000007944 */ /* 0x000fea0003c00000 */
[----:B------:R-:W-:Y:S05]  /*1610*/  BRA `(.L_x_15) ;  /* 0xfffff9c000007947 */ /* 0x000fea000383ffff */
        .weak           $__internal_0_$__cuda_sm70_shflsync_bfly
        .type           $__internal_0_$__cuda_sm70_shflsync_bfly,@function
        .size           $__internal_0_$__cuda_sm70_shflsync_bfly,(.L_x_17 - $__internal_0_$__cuda_sm70_shflsync_bfly)
$__internal_0_$__cuda_sm70_shflsync_bfly:
[----:B------:R-:W-:Y:S01]  /*1620*/  MOV R3, 0x0 ;  /* 0x0000000000037802 */ /* 0x000fe20000000f00 */
[----:B------:R-:W-:Y:S04]  /*1630*/  WARPSYNC R7 ;  /* 0x0000000700007348 */ /* 0x000fe80003800000 */
[----:B------:R0:W1:Y:S01]  /*1640*/  SHFL.BFLY PT, R4, R5, R4, R0 ;  /* 0x0c00000405047389 */ /* 0x00006200000e0000 */
[----:B------:R-:W-:Y:S05]  /*1650*/  RET.REL.NODEC R2 `(triton__0d1d2d3d45de) ;  /* 0xffffe9a002007950 */ /* 0x000fea0003c3ffff */
.L_x_16:
[----:B------:R-:W-:-:S00]  /*1660*/  BRA `(.L_x_16) ;  /* 0xfffffff000007947 */ /* 0x000fc0000383ffff */
[----:B------:R-:W-:-:S00]  /*1670*/  NOP ;  /* 0x0000000000007918 */ /* 0x000fc00000000000 */
        /* <DEDUP_REMOVED lines=8> */
.L_x_17:


//--------------------- .nv.global.init           --------------------------
	.section	.nv.global.init,"aw",@progbits
.nv.global.init:
	.type		_$_str,@object
	.size		_$_str,(assertFunc_1 - _$_str)
_$_str:
        /*0000*/ 	.byte	0x5f, 0x5f, 0x43, 0x55, 0x44, 0x41, 0x5f, 0x46, 0x54, 0x5a, 0x00
	.type		assertFunc_1,@object
	.size		assertFunc_1,(assertFunc_0 - assertFunc_1)
assertFunc_1:
        /*000b*/ 	.byte	0x5f, 0x63, 0x61, 0x6c, 0x6c, 0x5f, 0x77, 0x69, 0x74, 0x68, 0x5f, 0x66, 0x72, 0x61, 0x6d, 0x65
        /*001b*/ 	.byte	0x73, 0x5f, 0x72, 0x65, 0x6d, 0x6f, 0x76, 0x65, 0x64
	.type		assertFunc_0,@object
	.size		assertFunc_0,(assertFile_0 - assertFunc_0)
assertFunc_0:
        /*0024*/ 	.byte	0x5f, 0x63, 0x61, 0x6c, 0x6c, 0x5f, 0x77, 0x69, 0x74, 0x68, 0x5f, 0x66, 0x72, 0x61, 0x6d, 0x65
        /*0034*/ 	.byte	0x73, 0x5f, 0x72, 0x65, 0x6d, 0x6f, 0x76, 0x65, 0x64
	.type		assertFile_0,@object
	.size		assertFile_0,(assertFile_1 - assertFile_0)
assertFile_0:
        /*003d*/ 	.byte	0x3c, 0x66, 0x72, 0x6f, 0x7a, 0x65, 0x6e, 0x20, 0x69, 0x6d, 0x70, 0x6f, 0x72, 0x74, 0x6c, 0x69
        /*004d*/ 	.byte	0x62, 0x2e, 0x5f, 0x62, 0x6f, 0x6f, 0x74, 0x73, 0x74, 0x72, 0x61, 0x70, 0x5f, 0x65, 0x78, 0x74
        /*005d*/ 	.byte	0x65, 0x72, 0x6e, 0x61, 0x6c, 0x3e
	.type		assertFile_1,@object
	.size		assertFile_1,(assertMessage_0 - assertFile_1)
assertFile_1:
        /*0063*/ 	.byte	0x3c, 0x66, 0x72, 0x6f, 0x7a, 0x65, 0x6e, 0x20, 0x69, 0x6d, 0x70, 0x6f, 0x72, 0x74, 0x6c, 0x69
        /*0073*/ 	.byte	0x62, 0x2e, 0x5f, 0x62, 0x6f, 0x6f, 0x74, 0x73, 0x74, 0x72, 0x61, 0x70, 0x5f, 0x65, 0x78, 0x74
        /*0083*/ 	.byte	0x65, 0x72, 0x6e, 0x61, 0x6c, 0x3e
	.type		assertMessage_0,@object
	.size		assertMessage_0,(assertMessage_1 - assertMessage_0)
assertMessage_0:
        /*0089*/ 	.byte	0x69, 0x6e, 0x64, 0x65, 0x78, 0x20, 0x6f, 0x75, 0x74, 0x20, 0x6f, 0x66, 0x20, 0x62, 0x6f, 0x75
        /*0099*/ 	.byte	0x6e, 0x64, 0x73, 0x3a, 0x20, 0x30, 0x20, 0x3c, 0x3d, 0x20, 0x74, 0x6d, 0x70, 0x33, 0x20, 0x3c
        /*00a9*/ 	.byte	0x20, 0x32, 0x38, 0x38, 0x32, 0x35, 0x36
	.type		assertMessage_1,@object
	.size		assertMessage_1,(.L_2 - assertMessage_1)
assertMessage_1:
        /*00b0*/ 	.byte	0x69, 0x6e, 0x64, 0x65, 0x78, 0x20, 0x6f, 0x75, 0x74, 0x20, 0x6f, 0x66, 0x20, 0x62, 0x6f, 0x75
        /*00c0*/ 	.byte	0x6e, 0x64, 0x73, 0x3a, 0x20, 0x30, 0x20, 0x3c, 0x3d, 0x20, 0x74, 0x6d, 0x70, 0x31, 0x33, 0x20
        /*00d0*/ 	.byte	0x3c, 0x20, 0x32, 0x38, 0x38, 0x32, 0x35, 0x36
.L_2:


//--------------------- .nv.shared.triton__0d1d2d3d45de --------------------------
	.section	.nv.shared.triton__0d1d2d3d45de,"aw",@nobits
	.align	16


//--------------------- SYMBOLS --------------------------

	.type		__assertfail,@function
